//
// Generated by NVIDIA NVVM Compiler
//
// Compiler Build ID: CL-36424714
// Cuda compilation tools, release 13.0, V13.0.88
// Based on NVVM 20.0.0
//

.version 9.0
.target sm_100
.address_size 64

	// .globl	_Z7summingPfS_i
// _ZZ7summingPfS_iE8blocksum has been demoted

.visible .entry _Z7summingPfS_i(
	.param .u64 .ptr .align 1 _Z7summingPfS_i_param_0,
	.param .u64 .ptr .align 1 _Z7summingPfS_i_param_1,
	.param .u32 _Z7summingPfS_i_param_2
)
{
	.reg .pred 	%p<4>;
	.reg .b32 	%r<7>;
	.reg .b32 	%f<6>;
	.reg .b64 	%rd<9>;
	// demoted variable
	.shared .align 4 .f32 _ZZ7summingPfS_iE8blocksum;
	ld.param.u64 	%rd1, [_Z7summingPfS_i_param_0];
	ld.param.u64 	%rd2, [_Z7summingPfS_i_param_1];
	ld.param.u32 	%r4, [_Z7summingPfS_i_param_2];
	mov.u32 	%r1, %tid.x;
	mov.u32 	%r5, %ntid.x;
	mov.u32 	%r2, %ctaid.x;
	mad.lo.s32 	%r3, %r5, %r2, %r1;
	setp.ne.s32 	%p1, %r1, 0;
	@%p1 bra 	$L__BB0_2;
	mov.b32 	%r6, 0;
	st.shared.u32 	[_ZZ7summingPfS_iE8blocksum], %r6;
$L__BB0_2:
	bar.sync 	0;
	setp.ge.s32 	%p2, %r3, %r4;
	@%p2 bra 	$L__BB0_4;
	cvta.to.global.u64 	%rd3, %rd1;
	mul.wide.s32 	%rd4, %r3, 4;
	add.s64 	%rd5, %rd3, %rd4;
	ld.global.f32 	%f1, [%rd5];
	atom.shared.add.f32 	%f2, [_ZZ7summingPfS_iE8blocksum], %f1;
$L__BB0_4:
	setp.ne.s32 	%p3, %r1, 0;
	bar.sync 	0;
	@%p3 bra 	$L__BB0_6;
	ld.shared.f32 	%f3, [_ZZ7summingPfS_iE8blocksum];
	cvta.to.global.u64 	%rd6, %rd2;
	mul.wide.u32 	%rd7, %r2, 4;
	add.s64 	%rd8, %rd6, %rd7;
	ld.global.f32 	%f4, [%rd8];
	add.f32 	%f5, %f3, %f4;
	st.global.f32 	[%rd8], %f5;
$L__BB0_6:
	ret;

}


// ===== COMPILED SASS (sm_100) =====

	.target	sm_100

	.elftype	@"ET_EXEC"


//--------------------- .note.nv.tkinfo           --------------------------
	.section	.note.nv.tkinfo,"",@"SHT_NOTE"
	.sectionflags	@"SHF_NOTE_NV_TKINFO"
	.tkinfo
        /*0018*/ 	.word	0x00000002
        /*0030*/ 	.string	""
        /*0030*/ 	.string	"ptxas"
        /*0030*/ 	.string	"Cuda compilation tools, release 13.0, V13.0.88"
        /*0030*/ 	.string	"Build cuda_13.0.r13.0/compiler.36424714_0"
        /*0030*/ 	.string	"-arch sm_100 -m 64 "



//--------------------- .note.nv.cuinfo           --------------------------
	.section	.note.nv.cuinfo,"",@"SHT_NOTE"
	.sectionflags	@"SHF_NOTE_NV_CUINFO"
        /*0018*/ 	.short	0x0002
        /*001a*/ 	.short	0x0064
        /*001c*/ 	.short	0x0082
	.zero		2


//--------------------- .nv.info                  --------------------------
	.section	.nv.info,"",@"SHT_CUDA_INFO"
	.align	4


	//----- nvinfo : EIATTR_REGCOUNT
	.align		4
        /*0000*/ 	.byte	0x04, 0x2f
        /*0002*/ 	.short	(.L_1 - .L_0)
	.align		4
.L_0:
        /*0004*/ 	.word	index@(_Z7summingPfS_i)
        /*0008*/ 	.word	0x0000000a


	//----- nvinfo : EIATTR_FRAME_SIZE
	.align		4
.L_1:
        /*000c*/ 	.byte	0x04, 0x11
        /*000e*/ 	.short	(.L_3 - .L_2)
	.align		4
.L_2:
        /*0010*/ 	.word	index@(_Z7summingPfS_i)
        /*0014*/ 	.word	0x00000000


	//----- nvinfo : EIATTR_MIN_STACK_SIZE
	.align		4
.L_3:
        /*0018*/ 	.byte	0x04, 0x12
        /*001a*/ 	.short	(.L_5 - .L_4)
	.align		4
.L_4:
        /*001c*/ 	.word	index@(_Z7summingPfS_i)
        /*0020*/ 	.word	0x00000000
.L_5:


//--------------------- .nv.compat                --------------------------
	.section	.nv.compat,"",@"SHT_CUDA_COMPAT_INFO"
	.align	4
        /*0000*/ 	.byte	0x02, 0x09, 0x00, 0x00, 0x02, 0x02, 0x01, 0x00, 0x02, 0x05, 0x05, 0x00, 0x03, 0x07, 0x01, 0x01
        /*0010*/ 	.byte	0x02, 0x03, 0x00, 0x00, 0x02, 0x06, 0x01, 0x00, 0x04, 0x0b, 0x08, 0x00, 0x09, 0x00, 0x00, 0x00
        /*0020*/ 	.byte	0x00, 0x00, 0x00, 0x00


//--------------------- .nv.info._Z7summingPfS_i  --------------------------
	.section	.nv.info._Z7summingPfS_i,"",@"SHT_CUDA_INFO"
	.sectionflags	@""
	.align	4


	//----- nvinfo : EIATTR_CUDA_API_VERSION
	.align		4
        /*0000*/ 	.byte	0x04, 0x37
        /*0002*/ 	.short	(.L_7 - .L_6)
.L_6:
        /*0004*/ 	.word	0x00000082


	//----- nvinfo : EIATTR_KPARAM_INFO
	.align		4
.L_7:
        /*0008*/ 	.byte	0x04, 0x17
        /*000a*/ 	.short	(.L_9 - .L_8)
.L_8:
        /*000c*/ 	.word	0x00000000
        /*0010*/ 	.short	0x0002
        /*0012*/ 	.short	0x0010
        /*0014*/ 	.byte	0x00, 0xf0, 0x11, 0x00


	//----- nvinfo : EIATTR_KPARAM_INFO
	.align		4
.L_9:
        /*0018*/ 	.byte	0x04, 0x17
        /*001a*/ 	.short	(.L_11 - .L_10)
.L_10:
        /*001c*/ 	.word	0x00000000
        /*0020*/ 	.short	0x0001
        /*0022*/ 	.short	0x0008
        /*0024*/ 	.byte	0x00, 0xf5, 0x21, 0x00


	//----- nvinfo : EIATTR_KPARAM_INFO
	.align		4
.L_11:
        /*0028*/ 	.byte	0x04, 0x17
        /*002a*/ 	.short	(.L_13 - .L_12)
.L_12:
        /*002c*/ 	.word	0x00000000
        /*0030*/ 	.short	0x0000
        /*0032*/ 	.short	0x0000
        /*0034*/ 	.byte	0x00, 0xf5, 0x21, 0x00


	//----- nvinfo : EIATTR_SPARSE_MMA_MASK
	.align		4
.L_13:
        /*0038*/ 	.byte	0x03, 0x50
        /*003a*/ 	.short	0x0000


	//----- nvinfo : EIATTR_MAXREG_COUNT
	.align		4
        /*003c*/ 	.byte	0x03, 0x1b
        /*003e*/ 	.short	0x00ff


	//----- nvinfo : EIATTR_NUM_BARRIERS
	.align		4
        /*0040*/ 	.byte	0x02, 0x4c
        /*0042*/ 	.byte	0x01
	.zero		1


	//----- nvinfo : EIATTR_MERCURY_ISA_VERSION
	.align		4
        /*0044*/ 	.byte	0x03, 0x5f
        /*0046*/ 	.short	0x0101


	//----- nvinfo : EIATTR_VRC_CTA_INIT_COUNT
	.align		4
        /*0048*/ 	.byte	0x02, 0x4a
	.zero		1
	.zero		1


	//----- nvinfo : EIATTR_EXIT_INSTR_OFFSETS
	.align		4
        /*004c*/ 	.byte	0x04, 0x1c
        /*004e*/ 	.short	(.L_15 - .L_14)


	//   ....[0]....
.L_14:
        /*0050*/ 	.word	0x000001c0


	//   ....[1]....
        /*0054*/ 	.word	0x00000260


	//----- nvinfo : EIATTR_CRS_STACK_SIZE
	.align		4
.L_15:
        /*0058*/ 	.byte	0x04, 0x1e
        /*005a*/ 	.short	(.L_17 - .L_16)
.L_16:
        /*005c*/ 	.word	0x00000000


	//----- nvinfo : EIATTR_CBANK_PARAM_SIZE
	.align		4
.L_17:
        /*0060*/ 	.byte	0x03, 0x19
        /*0062*/ 	.short	0x0014


	//----- nvinfo : EIATTR_PARAM_CBANK
	.align		4
        /*0064*/ 	.byte	0x04, 0x0a
        /*0066*/ 	.short	(.L_19 - .L_18)
	.align		4
.L_18:
        /*0068*/ 	.word	index@(.nv.constant0._Z7summingPfS_i)
        /*006c*/ 	.short	0x0380
        /*006e*/ 	.short	0x0014


	//----- nvinfo : EIATTR_SW_WAR
	.align		4
.L_19:
        /*0070*/ 	.byte	0x04, 0x36
        /*0072*/ 	.short	(.L_21 - .L_20)
.L_20:
        /*0074*/ 	.word	0x00000008
.L_21:


//--------------------- .nv.callgraph             --------------------------
	.section	.nv.callgraph,"",@"SHT_CUDA_CALLGRAPH"
	.align	4
	.sectionentsize	8
	.align		4
        /*0000*/ 	.word	0x00000000
	.align		4
        /*0004*/ 	.word	0xffffffff
	.align		4
        /*0008*/ 	.word	0x00000000
	.align		4
        /*000c*/ 	.word	0xfffffffe
	.align		4
        /*0010*/ 	.word	0x00000000
	.align		4
        /*0014*/ 	.word	0xfffffffd
	.align		4
        /*0018*/ 	.word	0x00000000
	.align		4
        /*001c*/ 	.word	0xfffffffc


//--------------------- .text._Z7summingPfS_i     --------------------------
	.section	.text._Z7summingPfS_i,"ax",@progbits
	.align	128
        .global         _Z7summingPfS_i
        .type           _Z7summingPfS_i,@function
        .size           _Z7summingPfS_i,(.L_x_4 - _Z7summingPfS_i)
        .other          _Z7summingPfS_i,@"STO_CUDA_ENTRY STV_DEFAULT"
_Z7summingPfS_i:
.text._Z7summingPfS_i:
[----:B------:R-:W-:Y:S01]  /*0000*/  LDC R1, c[0x0][0x37c] ;  /* 0x0000df00ff017b82 */ /* 0x000fe20000000800 */
[----:B------:R-:W0:Y:S01]  /*0010*/  S2R R5, SR_TID.X ;  /* 0x0000000000057919 */ /* 0x000e220000002100 */
[----:B------:R-:W1:Y:S01]  /*0020*/  LDCU UR4, c[0x0][0x360] ;  /* 0x00006c00ff0477ac */ /* 0x000e620008000800 */
[----:B------:R-:W-:Y:S01]  /*0030*/  BSSY.RECONVERGENT B0, `(.L_x_0) ;  /* 0x0000017000007945 */ /* 0x000fe20003800200 */
[----:B------:R-:W1:Y:S01]  /*0040*/  S2R R4, SR_CTAID.X ;  /* 0x0000000000047919 */ /* 0x000e620000002500 */
[----:B------:R-:W2:Y:S01]  /*0050*/  LDCU UR5, c[0x0][0x390] ;  /* 0x00007200ff0577ac */ /* 0x000ea20008000800 */
[----:B------:R-:W3:Y:S01]  /*0060*/  LDCU.64 UR6, c[0x0][0x358] ;  /* 0x00006b00ff0677ac */ /* 0x000ee20008000a00 */
[----:B0-----:R-:W-:Y:S01]  /*0070*/  ISETP.NE.AND P0, PT, R5, RZ, PT ;  /* 0x000000ff0500720c */ /* 0x001fe20003f05270 */
[----:B-1----:R-:W-:-:S05]  /*0080*/  IMAD R5, R4, UR4, R5 ;  /* 0x0000000404057c24 */ /* 0x002fca000f8e0205 */
[----:B--2---:R-:W-:-:S07]  /*0090*/  ISETP.GE.AND P1, PT, R5, UR5, PT ;  /* 0x0000000505007c0c */ /* 0x004fce000bf26270 */
[----:B------:R-:W0:Y:S01]  /*00a0*/  @!P0 S2R R3, SR_CgaCtaId ;  /* 0x0000000000038919 */ /* 0x000e220000008800 */
[----:B------:R-:W-:-:S04]  /*00b0*/  @!P0 MOV R0, 0x400 ;  /* 0x0000040000008802 */ /* 0x000fc80000000f00 */
[----:B0-----:R-:W-:-:S05]  /*00c0*/  @!P0 LEA R0, R3, R0, 0x18 ;  /* 0x0000000003008211 */ /* 0x001fca00078ec0ff */
[----:B------:R0:W-:Y:S01]  /*00d0*/  @!P0 STS [R0], RZ ;  /* 0x000000ff00008388 */ /* 0x0001e20000000800 */
[----:B------:R-:W-:Y:S06]  /*00e0*/  BAR.SYNC.DEFER_BLOCKING 0x0 ;  /* 0x0000000000007b1d */ /* 0x000fec0000010000 */
[----:B---3--:R-:W-:Y:S05]  /*00f0*/  @P1 BRA `(.L_x_1) ;  /* 0x0000000000281947 */ /* 0x008fea0003800000 */
[----:B------:R-:W1:Y:S02]  /*0100*/  LDC.64 R2, c[0x0][0x380] ;  /* 0x0000e000ff027b82 */ /* 0x000e640000000a00 */
[----:B-1----:R-:W-:-:S06]  /*0110*/  IMAD.WIDE R2, R5, 0x4, R2 ;  /* 0x0000000405027825 */ /* 0x002fcc00078e0202 */
[----:B------:R1:W5:Y:S01]  /*0120*/  LDG.E R3, desc[UR6][R2.64] ;  /* 0x0000000602037981 */ /* 0x000362000c1e1900 */
[----:B0-----:R-:W-:Y:S01]  /*0130*/  MOV R0, 0x400 ;  /* 0x0000040000007802 */ /* 0x001fe20000000f00 */
[----:B------:R-:W0:Y:S03]  /*0140*/  S2R R5, SR_CgaCtaId ;  /* 0x0000000000057919 */ /* 0x000e260000008800 */
[----:B01----:R-:W-:-:S07]  /*0150*/  LEA R0, R5, R0, 0x18 ;  /* 0x0000000005007211 */ /* 0x003fce00078ec0ff */
.L_x_2:
[----:B------:R-:W0:Y:S02]  /*0160*/  LDS R6, [R0] ;  /* 0x0000000000067984 */ /* 0x000e240000000800 */
[----:B0----5:R-:W-:-:S05]  /*0170*/  FADD R7, R3, R6 ;  /* 0x0000000603077221 */ /* 0x021fca0000000000 */
[----:B------:R-:W0:Y:S02]  /*0180*/  ATOMS.CAST.SPIN P1, [R0], R6, R7 ;  /* 0x000000060000758d */ /* 0x000e240001820007 */
[----:B0-----:R-:W-:Y:S05]  /*0190*/  @!P1 BRA `(.L_x_2) ;  /* 0xfffffffc00f09947 */ /* 0x001fea000383ffff */
.L_x_1:
[----:B------:R-:W-:Y:S05]  /*01a0*/  BSYNC.RECONVERGENT B0 ;  /* 0x0000000000007941 */ /* 0x000fea0003800200 */
.L_x_0:
[----:B------:R-:W-:Y:S06]  /*01b0*/  BAR.SYNC.DEFER_BLOCKING 0x0 ;  /* 0x0000000000007b1d */ /* 0x000fec0000010000 */
[----:B------:R-:W-:Y:S05]  /*01c0*/  @P0 EXIT ;  /* 0x000000000000094d */ /* 0x000fea0003800000 */
[----:B------:R-:W1:Y:S02]  /*01d0*/  LDC.64 R2, c[0x0][0x388] ;  /* 0x0000e200ff027b82 */ /* 0x000e640000000a00 */
[----:B-1----:R-:W-:-:S05]  /*01e0*/  IMAD.WIDE.U32 R2, R4, 0x4, R2 ;  /* 0x0000000404027825 */ /* 0x002fca00078e0002 */
[----:B------:R-:W2:Y:S01]  /*01f0*/  LDG.E R5, desc[UR6][R2.64] ;  /* 0x0000000602057981 */ /* 0x000ea2000c1e1900 */
[----:B------:R-:W1:Y:S01]  /*0200*/  S2UR UR5, SR_CgaCtaId ;  /* 0x00000000000579c3 */ /* 0x000e620000008800 */
[----:B------:R-:W-:Y:S02]  /*0210*/  UMOV UR4, 0x400 ;  /* 0x0000040000047882 */ /* 0x000fe40000000000 */
[----:B-1----:R-:W-:-:S09]  /*0220*/  ULEA UR4, UR5, UR4, 0x18 ;  /* 0x0000000405047291 */ /* 0x002fd2000f8ec0ff */
[----:B0-----:R-:W2:Y:S02]  /*0230*/  LDS R0, [UR4] ;  /* 0x00000004ff007984 */ /* 0x001ea40008000800 */
[----:B--2---:R-:W-:-:S05]  /*0240*/  FADD R5, R0, R5 ;  /* 0x0000000500057221 */ /* 0x004fca0000000000 */
[----:B------:R-:W-:Y:S01]  /*0250*/  STG.E desc[UR6][R2.64], R5 ;  /* 0x0000000502007986 */ /* 0x000fe2000c101906 */
[----:B------:R-:W-:Y:S05]  /*0260*/  EXIT ;  /* 0x000000000000794d */ /* 0x000fea0003800000 */
.L_x_3:
[----:B------:R-:W-:-:S00]  /*0270*/  BRA `(.L_x_3) ;  /* 0xfffffffc00fc7947 */ /* 0x000fc0000383ffff */
[----:B------:R-:W-:-:S00]  /*0280*/  NOP ;  /* 0x0000000000007918 */ /* 0x000fc00000000000 */
[----:B------:R-:W-:-:S00]  /*0290*/  NOP ;  /* 0x0000000000007918 */ /* 0x000fc00000000000 */
[----:B------:R-:W-:-:S00]  /*02a0*/  NOP ;  /* 0x0000000000007918 */ /* 0x000fc00000000000 */
[----:B------:R-:W-:-:S00]  /*02b0*/  NOP ;  /* 0x0000000000007918 */ /* 0x000fc00000000000 */
[----:B------:R-:W-:-:S00]  /*02c0*/  NOP ;  /* 0x0000000000007918 */ /* 0x000fc00000000000 */
[----:B------:R-:W-:-:S00]  /*02d0*/  NOP ;  /* 0x0000000000007918 */ /* 0x000fc00000000000 */
[----:B------:R-:W-:-:S00]  /*02e0*/  NOP ;  /* 0x0000000000007918 */ /* 0x000fc00000000000 */
[----:B------:R-:W-:-:S00]  /*02f0*/  NOP ;  /* 0x0000000000007918 */ /* 0x000fc00000000000 */
.L_x_4:


//--------------------- .nv.shared._Z7summingPfS_i --------------------------
	.section	.nv.shared._Z7summingPfS_i,"aw",@nobits
	.sectionflags	@""
	.align	4
.nv.shared._Z7summingPfS_i:
	.zero		1028


//--------------------- .nv.shared.reserved.0     --------------------------
	.section	.nv.shared.reserved.0,"aw",@nobits
	.weak		__nv_reservedSMEM_offset_0_alias
	.size		__nv_reservedSMEM_offset_0_alias, 0, 64
	.other		__nv_reservedSMEM_offset_0_alias,@"STO_CUDA_RESERVED_SHARED STV_DEFAULT"
__nv_reservedSMEM_offset_0_alias:
	.zero		0
	.zero		64


//--------------------- .nv.constant0._Z7summingPfS_i --------------------------
	.section	.nv.constant0._Z7summingPfS_i,"a",@progbits
	.sectionflags	@""
	.align	4
.nv.constant0._Z7summingPfS_i:
	.zero		916


//--------------------- SYMBOLS --------------------------

	.type		.nv.reservedSmem.offset0,@object
	.size		.nv.reservedSmem.offset0,0x4
	.type		.nv.reservedSmem.cap,@object
	.size		.nv.reservedSmem.cap,0x4
